//
// Generated by NVIDIA NVVM Compiler
//
// Compiler Build ID: CL-36424714
// Cuda compilation tools, release 13.0, V13.0.88
// Based on NVVM 20.0.0
//

.version 9.0
.target sm_100
.address_size 64

	// .globl	_Z20debug_dump_fragmentsPKfS0_PfS1_ii

.visible .entry _Z20debug_dump_fragmentsPKfS0_PfS1_ii(
	.param .u64 .ptr .align 1 _Z20debug_dump_fragmentsPKfS0_PfS1_ii_param_0,
	.param .u64 .ptr .align 1 _Z20debug_dump_fragmentsPKfS0_PfS1_ii_param_1,
	.param .u64 .ptr .align 1 _Z20debug_dump_fragmentsPKfS0_PfS1_ii_param_2,
	.param .u64 .ptr .align 1 _Z20debug_dump_fragmentsPKfS0_PfS1_ii_param_3,
	.param .u32 _Z20debug_dump_fragmentsPKfS0_PfS1_ii_param_4,
	.param .u32 _Z20debug_dump_fragmentsPKfS0_PfS1_ii_param_5
)
{
	.reg .pred 	%p<2>;
	.reg .b32 	%r<13>;
	.reg .b64 	%rd<10>;

	ld.param.u64 	%rd1, [_Z20debug_dump_fragmentsPKfS0_PfS1_ii_param_0];
	ld.param.u64 	%rd2, [_Z20debug_dump_fragmentsPKfS0_PfS1_ii_param_1];
	ld.param.u64 	%rd3, [_Z20debug_dump_fragmentsPKfS0_PfS1_ii_param_2];
	ld.param.u64 	%rd4, [_Z20debug_dump_fragmentsPKfS0_PfS1_ii_param_3];
	ld.param.u32 	%r2, [_Z20debug_dump_fragmentsPKfS0_PfS1_ii_param_4];
	ld.param.u32 	%r3, [_Z20debug_dump_fragmentsPKfS0_PfS1_ii_param_5];
	mov.u32 	%r1, %tid.x;
	setp.gt.u32 	%p1, %r1, 31;
	@%p1 bra 	$L__BB0_2;
	cvta.to.global.u64 	%rd5, %rd4;
	cvta.to.global.u64 	%rd6, %rd3;
	wmma.load.a.sync.aligned.row.m16n16k8.tf32 	{%r4, %r5, %r6, %r7}, [%rd1], %r2;
	wmma.load.b.sync.aligned.row.m16n16k8.tf32 	{%r8, %r9, %r10, %r11}, [%rd2], %r3;
	shl.b32 	%r12, %r1, 2;
	mul.wide.u32 	%rd7, %r12, 4;
	add.s64 	%rd8, %rd6, %rd7;
	st.global.u32 	[%rd8], %r4;
	st.global.u32 	[%rd8+4], %r5;
	st.global.u32 	[%rd8+8], %r6;
	st.global.u32 	[%rd8+12], %r7;
	add.s64 	%rd9, %rd5, %rd7;
	st.global.u32 	[%rd9], %r8;
	st.global.u32 	[%rd9+4], %r9;
	st.global.u32 	[%rd9+8], %r10;
	st.global.u32 	[%rd9+12], %r11;
$L__BB0_2:
	ret;

}


// ===== COMPILED SASS (sm_100) =====

	.target	sm_100

	.elftype	@"ET_EXEC"


//--------------------- .note.nv.tkinfo           --------------------------
	.section	.note.nv.tkinfo,"",@"SHT_NOTE"
	.sectionflags	@"SHF_NOTE_NV_TKINFO"
	.tkinfo
        /*0018*/ 	.word	0x00000002
        /*0030*/ 	.string	""
        /*0030*/ 	.string	"ptxas"
        /*0030*/ 	.string	"Cuda compilation tools, release 13.0, V13.0.88"
        /*0030*/ 	.string	"Build cuda_13.0.r13.0/compiler.36424714_0"
        /*0030*/ 	.string	"-arch sm_100 -m 64 "



//--------------------- .note.nv.cuinfo           --------------------------
	.section	.note.nv.cuinfo,"",@"SHT_NOTE"
	.sectionflags	@"SHF_NOTE_NV_CUINFO"
        /*0018*/ 	.short	0x0002
        /*001a*/ 	.short	0x0064
        /*001c*/ 	.short	0x0082
	.zero		2


//--------------------- .nv.info                  --------------------------
	.section	.nv.info,"",@"SHT_CUDA_INFO"
	.align	4


	//----- nvinfo : EIATTR_REGCOUNT
	.align		4
        /*0000*/ 	.byte	0x04, 0x2f
        /*0002*/ 	.short	(.L_1 - .L_0)
	.align		4
.L_0:
        /*0004*/ 	.word	index@(_Z20debug_dump_fragmentsPKfS0_PfS1_ii)
        /*0008*/ 	.word	0x0000001a


	//----- nvinfo : EIATTR_FRAME_SIZE
	.align		4
.L_1:
        /*000c*/ 	.byte	0x04, 0x11
        /*000e*/ 	.short	(.L_3 - .L_2)
	.align		4
.L_2:
        /*0010*/ 	.word	index@(_Z20debug_dump_fragmentsPKfS0_PfS1_ii)
        /*0014*/ 	.word	0x00000000


	//----- nvinfo : EIATTR_MIN_STACK_SIZE
	.align		4
.L_3:
        /*0018*/ 	.byte	0x04, 0x12
        /*001a*/ 	.short	(.L_5 - .L_4)
	.align		4
.L_4:
        /*001c*/ 	.word	index@(_Z20debug_dump_fragmentsPKfS0_PfS1_ii)
        /*0020*/ 	.word	0x00000000
.L_5:


//--------------------- .nv.compat                --------------------------
	.section	.nv.compat,"",@"SHT_CUDA_COMPAT_INFO"
	.align	4
        /*0000*/ 	.byte	0x02, 0x09, 0x00, 0x00, 0x02, 0x02, 0x01, 0x00, 0x02, 0x05, 0x05, 0x00, 0x03, 0x07, 0x01, 0x01
        /*0010*/ 	.byte	0x02, 0x03, 0x00, 0x00, 0x02, 0x06, 0x01, 0x00, 0x04, 0x0b, 0x08, 0x00, 0x09, 0x00, 0x00, 0x00
        /*0020*/ 	.byte	0x00, 0x00, 0x00, 0x00


//--------------------- .nv.info._Z20debug_dump_fragmentsPKfS0_PfS1_ii --------------------------
	.section	.nv.info._Z20debug_dump_fragmentsPKfS0_PfS1_ii,"",@"SHT_CUDA_INFO"
	.sectionflags	@""
	.align	4


	//----- nvinfo : EIATTR_CUDA_API_VERSION
	.align		4
        /*0000*/ 	.byte	0x04, 0x37
        /*0002*/ 	.short	(.L_7 - .L_6)
.L_6:
        /*0004*/ 	.word	0x00000082


	//----- nvinfo : EIATTR_KPARAM_INFO
	.align		4
.L_7:
        /*0008*/ 	.byte	0x04, 0x17
        /*000a*/ 	.short	(.L_9 - .L_8)
.L_8:
        /*000c*/ 	.word	0x00000000
        /*0010*/ 	.short	0x0005
        /*0012*/ 	.short	0x0024
        /*0014*/ 	.byte	0x00, 0xf0, 0x11, 0x00


	//----- nvinfo : EIATTR_KPARAM_INFO
	.align		4
.L_9:
        /*0018*/ 	.byte	0x04, 0x17
        /*001a*/ 	.short	(.L_11 - .L_10)
.L_10:
        /*001c*/ 	.word	0x00000000
        /*0020*/ 	.short	0x0004
        /*0022*/ 	.short	0x0020
        /*0024*/ 	.byte	0x00, 0xf0, 0x11, 0x00


	//----- nvinfo : EIATTR_KPARAM_INFO
	.align		4
.L_11:
        /*0028*/ 	.byte	0x04, 0x17
        /*002a*/ 	.short	(.L_13 - .L_12)
.L_12:
        /*002c*/ 	.word	0x00000000
        /*0030*/ 	.short	0x0003
        /*0032*/ 	.short	0x0018
        /*0034*/ 	.byte	0x00, 0xf5, 0x21, 0x00


	//----- nvinfo : EIATTR_KPARAM_INFO
	.align		4
.L_13:
        /*0038*/ 	.byte	0x04, 0x17
        /*003a*/ 	.short	(.L_15 - .L_14)
.L_14:
        /*003c*/ 	.word	0x00000000
        /*0040*/ 	.short	0x0002
        /*0042*/ 	.short	0x0010
        /*0044*/ 	.byte	0x00, 0xf5, 0x21, 0x00


	//----- nvinfo : EIATTR_KPARAM_INFO
	.align		4
.L_15:
        /*0048*/ 	.byte	0x04, 0x17
        /*004a*/ 	.short	(.L_17 - .L_16)
.L_16:
        /*004c*/ 	.word	0x00000000
        /*0050*/ 	.short	0x0001
        /*0052*/ 	.short	0x0008
        /*0054*/ 	.byte	0x00, 0xf5, 0x21, 0x00


	//----- nvinfo : EIATTR_KPARAM_INFO
	.align		4
.L_17:
        /*0058*/ 	.byte	0x04, 0x17
        /*005a*/ 	.short	(.L_19 - .L_18)
.L_18:
        /*005c*/ 	.word	0x00000000
        /*0060*/ 	.short	0x0000
        /*0062*/ 	.short	0x0000
        /*0064*/ 	.byte	0x00, 0xf5, 0x21, 0x00


	//----- nvinfo : EIATTR_SPARSE_MMA_MASK
	.align		4
.L_19:
        /*0068*/ 	.byte	0x03, 0x50
        /*006a*/ 	.short	0x0000


	//----- nvinfo : EIATTR_WMMA_USED
	.align		4
        /*006c*/ 	.byte	0x01, 0x2b
	.zero		2


	//----- nvinfo : EIATTR_MAXREG_COUNT
	.align		4
        /*0070*/ 	.byte	0x03, 0x1b
        /*0072*/ 	.short	0x00ff


	//----- nvinfo : EIATTR_MERCURY_ISA_VERSION
	.align		4
        /*0074*/ 	.byte	0x03, 0x5f
        /*0076*/ 	.short	0x0101


	//----- nvinfo : EIATTR_VRC_CTA_INIT_COUNT
	.align		4
        /*0078*/ 	.byte	0x02, 0x4a
	.zero		1
	.zero		1


	//----- nvinfo : EIATTR_EXIT_INSTR_OFFSETS
	.align		4
        /*007c*/ 	.byte	0x04, 0x1c
        /*007e*/ 	.short	(.L_21 - .L_20)


	//   ....[0]....
.L_20:
        /*0080*/ 	.word	0x00000030


	//   ....[1]....
        /*0084*/ 	.word	0x00000320


	//----- nvinfo : EIATTR_CBANK_PARAM_SIZE
	.align		4
.L_21:
        /*0088*/ 	.byte	0x03, 0x19
        /*008a*/ 	.short	0x0028


	//----- nvinfo : EIATTR_PARAM_CBANK
	.align		4
        /*008c*/ 	.byte	0x04, 0x0a
        /*008e*/ 	.short	(.L_23 - .L_22)
	.align		4
.L_22:
        /*0090*/ 	.word	index@(.nv.constant0._Z20debug_dump_fragmentsPKfS0_PfS1_ii)
        /*0094*/ 	.short	0x0380
        /*0096*/ 	.short	0x0028


	//----- nvinfo : EIATTR_SW_WAR
	.align		4
.L_23:
        /*0098*/ 	.byte	0x04, 0x36
        /*009a*/ 	.short	(.L_25 - .L_24)
.L_24:
        /*009c*/ 	.word	0x00000008
.L_25:


//--------------------- .nv.callgraph             --------------------------
	.section	.nv.callgraph,"",@"SHT_CUDA_CALLGRAPH"
	.align	4
	.sectionentsize	8
	.align		4
        /*0000*/ 	.word	0x00000000
	.align		4
        /*0004*/ 	.word	0xffffffff
	.align		4
        /*0008*/ 	.word	0x00000000
	.align		4
        /*000c*/ 	.word	0xfffffffe
	.align		4
        /*0010*/ 	.word	0x00000000
	.align		4
        /*0014*/ 	.word	0xfffffffd
	.align		4
        /*0018*/ 	.word	0x00000000
	.align		4
        /*001c*/ 	.word	0xfffffffc


//--------------------- .text._Z20debug_dump_fragmentsPKfS0_PfS1_ii --------------------------
	.section	.text._Z20debug_dump_fragmentsPKfS0_PfS1_ii,"ax",@progbits
	.align	128
        .global         _Z20debug_dump_fragmentsPKfS0_PfS1_ii
        .type           _Z20debug_dump_fragmentsPKfS0_PfS1_ii,@function
        .size           _Z20debug_dump_fragmentsPKfS0_PfS1_ii,(.L_x_1 - _Z20debug_dump_fragmentsPKfS0_PfS1_ii)
        .other          _Z20debug_dump_fragmentsPKfS0_PfS1_ii,@"STO_CUDA_ENTRY STV_DEFAULT"
_Z20debug_dump_fragmentsPKfS0_PfS1_ii:
.text._Z20debug_dump_fragmentsPKfS0_PfS1_ii:
[----:B------:R-:W-:Y:S01]  /*0000*/  LDC R1, c[0x0][0x37c] ;  /* 0x0000df00ff017b82 */ /* 0x000fe20000000800 */
[----:B------:R-:W0:Y:S02]  /*0010*/  S2R R2, SR_TID.X ;  /* 0x0000000000027919 */ /* 0x000e240000002100 */
[----:B0-----:R-:W-:-:S13]  /*0020*/  ISETP.GT.U32.AND P0, PT, R2, 0x1f, PT ;  /* 0x0000001f0200780c */ /* 0x001fda0003f04070 */
[----:B------:R-:W-:Y:S05]  /*0030*/  @P0 EXIT ;  /* 0x000000000000094d */ /* 0x000fea0003800000 */
[----:B------:R-:W0:Y:S01]  /*0040*/  S2R R0, SR_LANEID ;  /* 0x0000000000007919 */ /* 0x000e220000000000 */
[----:B------:R-:W1:Y:S01]  /*0050*/  LDC.64 R6, c[0x0][0x380] ;  /* 0x0000e000ff067b82 */ /* 0x000e620000000a00 */
[----:B------:R-:W2:Y:S01]  /*0060*/  LDCU.64 UR6, c[0x0][0x3a0] ;  /* 0x00007400ff0677ac */ /* 0x000ea20008000a00 */
[----:B------:R-:W3:Y:S06]  /*0070*/  LDCU.64 UR4, c[0x0][0x358] ;  /* 0x00006b00ff0477ac */ /* 0x000eec0008000a00 */
[----:B------:R-:W4:Y:S01]  /*0080*/  LDC.64 R4, c[0x0][0x388] ;  /* 0x0000e200ff047b82 */ /* 0x000f220000000a00 */
[----:B0-----:R-:W-:-:S02]  /*0090*/  LOP3.LUT R13, R0, 0x3, RZ, 0xc0, !PT ;  /* 0x00000003000d7812 */ /* 0x001fc400078ec0ff */
[----:B------:R-:W-:Y:S02]  /*00a0*/  SHF.R.U32.HI R0, RZ, 0x2, R0 ;  /* 0x00000002ff007819 */ /* 0x000fe40000011600 */
[----:B------:R-:W-:Y:S02]  /*00b0*/  IADD3 R3, PT, PT, R13, 0x4, RZ ;  /* 0x000000040d037810 */ /* 0x000fe40007ffe0ff */
[C---:B------:R-:W-:Y:S01]  /*00c0*/  IADD3 R12, PT, PT, R0.reuse, 0x8, RZ ;  /* 0x00000008000c7810 */ /* 0x040fe20007ffe0ff */
[C---:B--2---:R-:W-:Y:S02]  /*00d0*/  IMAD R15, R0.reuse, UR6, R13 ;  /* 0x00000006000f7c24 */ /* 0x044fe4000f8e020d */
[----:B------:R-:W-:Y:S02]  /*00e0*/  IMAD R11, R0, UR6, R3 ;  /* 0x00000006000b7c24 */ /* 0x000fe4000f8e0203 */
[C---:B------:R-:W-:Y:S02]  /*00f0*/  IMAD R9, R12.reuse, UR6, R13 ;  /* 0x000000060c097c24 */ /* 0x040fe4000f8e020d */
[----:B------:R-:W-:-:S02]  /*0100*/  IMAD R17, R12, UR6, R3 ;  /* 0x000000060c117c24 */ /* 0x000fc4000f8e0203 */
[--C-:B------:R-:W-:Y:S02]  /*0110*/  IMAD R19, R13, UR7, R0.reuse ;  /* 0x000000070d137c24 */ /* 0x100fe4000f8e0200 */
[----:B------:R-:W-:Y:S02]  /*0120*/  IMAD R21, R3, UR7, R0 ;  /* 0x0000000703157c24 */ /* 0x000fe4000f8e0200 */
[----:B------:R-:W-:Y:S02]  /*0130*/  IMAD R13, R13, UR7, R12 ;  /* 0x000000070d0d7c24 */ /* 0x000fe4000f8e020c */
[----:B-1----:R-:W-:-:S04]  /*0140*/  IMAD.WIDE R14, R15, 0x4, R6 ;  /* 0x000000040f0e7825 */ /* 0x002fc800078e0206 */
[--C-:B------:R-:W-:Y:S01]  /*0150*/  IMAD.WIDE R8, R9, 0x4, R6.reuse ;  /* 0x0000000409087825 */ /* 0x100fe200078e0206 */
[----:B---3--:R0:W2:Y:S03]  /*0160*/  LD.E R0, desc[UR4][R14.64] ;  /* 0x000000040e007980 */ /* 0x0080a6000c101900 */
[----:B------:R-:W-:-:S04]  /*0170*/  IMAD.WIDE R10, R11, 0x4, R6 ;  /* 0x000000040b0a7825 */ /* 0x000fc800078e0206 */
[----:B------:R-:W-:Y:S02]  /*0180*/  IMAD R23, R3, UR7, R12 ;  /* 0x0000000703177c24 */ /* 0x000fe4000f8e020c */
[----:B------:R-:W-:Y:S01]  /*0190*/  IMAD.WIDE R6, R17, 0x4, R6 ;  /* 0x0000000411067825 */ /* 0x000fe200078e0206 */
[----:B------:R1:W3:Y:S01]  /*01a0*/  LD.E R3, desc[UR4][R8.64] ;  /* 0x0000000408037980 */ /* 0x0002e2000c101900 */
[----:B0-----:R-:W0:Y:S02]  /*01b0*/  LDC.64 R14, c[0x0][0x398] ;  /* 0x0000e600ff0e7b82 */ /* 0x001e240000000a00 */
[--C-:B----4-:R-:W-:Y:S01]  /*01c0*/  IMAD.WIDE R16, R19, 0x4, R4.reuse ;  /* 0x0000000413107825 */ /* 0x110fe200078e0204 */
[----:B------:R4:W5:Y:S03]  /*01d0*/  LD.E R10, desc[UR4][R10.64] ;  /* 0x000000040a0a7980 */ /* 0x000966000c101900 */
[--C-:B------:R-:W-:Y:S01]  /*01e0*/  IMAD.WIDE R18, R21, 0x4, R4.reuse ;  /* 0x0000000415127825 */ /* 0x100fe200078e0204 */
[----:B------:R-:W5:Y:S01]  /*01f0*/  LD.E R7, desc[UR4][R6.64] ;  /* 0x0000000406077980 */ /* 0x000f62000c101900 */
[----:B-1----:R-:W1:Y:S02]  /*0200*/  LDC.64 R8, c[0x0][0x390] ;  /* 0x0000e400ff087b82 */ /* 0x002e640000000a00 */
[--C-:B------:R-:W-:Y:S01]  /*0210*/  IMAD.WIDE R12, R13, 0x4, R4.reuse ;  /* 0x000000040d0c7825 */ /* 0x100fe200078e0204 */
[----:B------:R-:W5:Y:S03]  /*0220*/  LD.E R17, desc[UR4][R16.64] ;  /* 0x0000000410117980 */ /* 0x000f66000c101900 */
[----:B------:R-:W-:Y:S01]  /*0230*/  IMAD.WIDE R4, R23, 0x4, R4 ;  /* 0x0000000417047825 */ /* 0x000fe200078e0204 */
[----:B------:R-:W5:Y:S04]  /*0240*/  LD.E R19, desc[UR4][R18.64] ;  /* 0x0000000412137980 */ /* 0x000f68000c101900 */
[----:B------:R-:W5:Y:S04]  /*0250*/  LD.E R13, desc[UR4][R12.64] ;  /* 0x000000040c0d7980 */ /* 0x000f68000c101900 */
[----:B------:R-:W5:Y:S01]  /*0260*/  LD.E R5, desc[UR4][R4.64] ;  /* 0x0000000404057980 */ /* 0x000f62000c101900 */
[----:B----4-:R-:W-:-:S05]  /*0270*/  SHF.L.U32 R11, R2, 0x2, RZ ;  /* 0x00000002020b7819 */ /* 0x010fca00000006ff */
[----:B0-----:R-:W-:-:S04]  /*0280*/  IMAD.WIDE.U32 R14, R11, 0x4, R14 ;  /* 0x000000040b0e7825 */ /* 0x001fc800078e000e */
[----:B-1----:R-:W-:-:S05]  /*0290*/  IMAD.WIDE.U32 R8, R11, 0x4, R8 ;  /* 0x000000040b087825 */ /* 0x002fca00078e0008 */
[----:B--2---:R-:W-:Y:S04]  /*02a0*/  STG.E desc[UR4][R8.64], R0 ;  /* 0x0000000008007986 */ /* 0x004fe8000c101904 */
[----:B---3--:R-:W-:Y:S04]  /*02b0*/  STG.E desc[UR4][R8.64+0x4], R3 ;  /* 0x0000040308007986 */ /* 0x008fe8000c101904 */
[----:B-----5:R-:W-:Y:S04]  /*02c0*/  STG.E desc[UR4][R8.64+0x8], R10 ;  /* 0x0000080a08007986 */ /* 0x020fe8000c101904 */
[----:B------:R-:W-:Y:S04]  /*02d0*/  STG.E desc[UR4][R8.64+0xc], R7 ;  /* 0x00000c0708007986 */ /* 0x000fe8000c101904 */
[----:B------:R-:W-:Y:S04]  /*02e0*/  STG.E desc[UR4][R14.64], R17 ;  /* 0x000000110e007986 */ /* 0x000fe8000c101904 */
[----:B------:R-:W-:Y:S04]  /*02f0*/  STG.E desc[UR4][R14.64+0x4], R19 ;  /* 0x000004130e007986 */ /* 0x000fe8000c101904 */
[----:B------:R-:W-:Y:S04]  /*0300*/  STG.E desc[UR4][R14.64+0x8], R13 ;  /* 0x0000080d0e007986 */ /* 0x000fe8000c101904 */
[----:B------:R-:W-:Y:S01]  /*0310*/  STG.E desc[UR4][R14.64+0xc], R5 ;  /* 0x00000c050e007986 */ /* 0x000fe2000c101904 */
[----:B------:R-:W-:Y:S05]  /*0320*/  EXIT ;  /* 0x000000000000794d */ /* 0x000fea0003800000 */
.L_x_0:
[----:B------:R-:W-:-:S00]  /*0330*/  BRA `(.L_x_0) ;  /* 0xfffffffc00fc7947 */ /* 0x000fc0000383ffff */
[----:B------:R-:W-:-:S00]  /*0340*/  NOP ;  /* 0x0000000000007918 */ /* 0x000fc00000000000 */
        /* <DEDUP_REMOVED lines=11> */
.L_x_1:


//--------------------- .nv.shared.reserved.0     --------------------------
	.section	.nv.shared.reserved.0,"aw",@nobits
	.weak		__nv_reservedSMEM_offset_0_alias
	.size		__nv_reservedSMEM_offset_0_alias, 0, 64
	.other		__nv_reservedSMEM_offset_0_alias,@"STO_CUDA_RESERVED_SHARED STV_DEFAULT"
__nv_reservedSMEM_offset_0_alias:
	.zero		0
	.zero		64


//--------------------- .nv.constant0._Z20debug_dump_fragmentsPKfS0_PfS1_ii --------------------------
	.section	.nv.constant0._Z20debug_dump_fragmentsPKfS0_PfS1_ii,"a",@progbits
	.sectionflags	@""
	.align	4
.nv.constant0._Z20debug_dump_fragmentsPKfS0_PfS1_ii:
	.zero		936


//--------------------- SYMBOLS --------------------------

	.type		.nv.reservedSmem.offset0,@object
	.size		.nv.reservedSmem.offset0,0x4
